//
// Generated by NVIDIA NVVM Compiler
//
// Compiler Build ID: CL-36424714
// Cuda compilation tools, release 13.0, V13.0.88
// Based on NVVM 20.0.0
//

.version 9.0
.target sm_100
.address_size 64

	// .globl	_Z9mandelgpuiiPii

.visible .entry _Z9mandelgpuiiPii(
	.param .u32 _Z9mandelgpuiiPii_param_0,
	.param .u32 _Z9mandelgpuiiPii_param_1,
	.param .u64 .ptr .align 1 _Z9mandelgpuiiPii_param_2,
	.param .u32 _Z9mandelgpuiiPii_param_3
)
{
	.reg .pred 	%p<6>;
	.reg .b32 	%r<21>;
	.reg .b64 	%rd<5>;
	.reg .b64 	%fd<26>;

	ld.param.u32 	%r9, [_Z9mandelgpuiiPii_param_0];
	ld.param.u32 	%r6, [_Z9mandelgpuiiPii_param_1];
	ld.param.u64 	%rd1, [_Z9mandelgpuiiPii_param_2];
	ld.param.u32 	%r7, [_Z9mandelgpuiiPii_param_3];
	mov.u32 	%r10, %tid.y;
	mov.u32 	%r11, %ctaid.y;
	mov.u32 	%r12, %ntid.y;
	mad.lo.s32 	%r1, %r11, %r12, %r10;
	mov.u32 	%r13, %tid.x;
	mov.u32 	%r14, %ctaid.x;
	mov.u32 	%r15, %ntid.x;
	mad.lo.s32 	%r2, %r14, %r15, %r13;
	cvt.rn.f64.s32 	%fd11, %r9;
	mov.f64 	%fd12, 0d400C000000000000;
	div.rn.f64 	%fd13, %fd12, %fd11;
	cvt.rn.f64.s32 	%fd14, %r6;
	div.rn.f64 	%fd15, %fd12, %fd14;
	cvt.rn.f64.u32 	%fd16, %r1;
	fma.rn.f64 	%fd1, %fd13, %fd16, 0dC002000000000000;
	cvt.rn.f64.s32 	%fd17, %r2;
	fma.rn.f64 	%fd2, %fd15, %fd17, 0dBFFC000000000000;
	setp.lt.s32 	%p1, %r7, 1;
	mov.b32 	%r20, 0;
	@%p1 bra 	$L__BB0_3;
	mov.f64 	%fd22, 0d0000000000000000;
	mov.b32 	%r20, 0;
	mov.f64 	%fd23, %fd22;
	mov.f64 	%fd24, %fd22;
	mov.f64 	%fd25, %fd22;
$L__BB0_2:
	add.f64 	%fd19, %fd24, %fd24;
	fma.rn.f64 	%fd24, %fd25, %fd19, %fd2;
	sub.f64 	%fd20, %fd23, %fd22;
	add.f64 	%fd25, %fd1, %fd20;
	mul.f64 	%fd23, %fd25, %fd25;
	mul.f64 	%fd22, %fd24, %fd24;
	add.s32 	%r20, %r20, 1;
	add.f64 	%fd21, %fd23, %fd22;
	setp.lt.f64 	%p2, %fd21, 0d4010000000000000;
	setp.lt.s32 	%p3, %r20, %r7;
	and.pred  	%p4, %p2, %p3;
	@%p4 bra 	$L__BB0_2;
$L__BB0_3:
	cvta.to.global.u64 	%rd2, %rd1;
	setp.eq.s32 	%p5, %r20, %r7;
	selp.b32 	%r17, 0, %r20, %p5;
	mad.lo.s32 	%r18, %r6, %r2, %r1;
	mul.wide.s32 	%rd3, %r18, 4;
	add.s64 	%rd4, %rd2, %rd3;
	st.global.u32 	[%rd4], %r17;
	ret;

}


// ===== COMPILED SASS (sm_100) =====

	.target	sm_100

	.elftype	@"ET_EXEC"


//--------------------- .note.nv.tkinfo           --------------------------
	.section	.note.nv.tkinfo,"",@"SHT_NOTE"
	.sectionflags	@"SHF_NOTE_NV_TKINFO"
	.tkinfo
        /*0018*/ 	.word	0x00000002
        /*0030*/ 	.string	""
        /*0030*/ 	.string	"ptxas"
        /*0030*/ 	.string	"Cuda compilation tools, release 13.0, V13.0.88"
        /*0030*/ 	.string	"Build cuda_13.0.r13.0/compiler.36424714_0"
        /*0030*/ 	.string	"-arch sm_100 -m 64 "



//--------------------- .note.nv.cuinfo           --------------------------
	.section	.note.nv.cuinfo,"",@"SHT_NOTE"
	.sectionflags	@"SHF_NOTE_NV_CUINFO"
        /*0018*/ 	.short	0x0002
        /*001a*/ 	.short	0x0064
        /*001c*/ 	.short	0x0082
	.zero		2


//--------------------- .nv.info                  --------------------------
	.section	.nv.info,"",@"SHT_CUDA_INFO"
	.align	4


	//----- nvinfo : EIATTR_REGCOUNT
	.align		4
        /*0000*/ 	.byte	0x04, 0x2f
        /*0002*/ 	.short	(.L_1 - .L_0)
	.align		4
.L_0:
        /*0004*/ 	.word	index@(_Z9mandelgpuiiPii)
        /*0008*/ 	.word	0x0000001d


	//----- nvinfo : EIATTR_FRAME_SIZE
	.align		4
.L_1:
        /*000c*/ 	.byte	0x04, 0x11
        /*000e*/ 	.short	(.L_3 - .L_2)
	.align		4
.L_2:
        /*0010*/ 	.word	index@($__internal_0_$__cuda_sm20_div_rn_f64_full)
        /*0014*/ 	.word	0x00000000


	//----- nvinfo : EIATTR_FRAME_SIZE
	.align		4
.L_3:
        /*0018*/ 	.byte	0x04, 0x11
        /*001a*/ 	.short	(.L_5 - .L_4)
	.align		4
.L_4:
        /*001c*/ 	.word	index@(_Z9mandelgpuiiPii)
        /*0020*/ 	.word	0x00000000


	//----- nvinfo : EIATTR_MIN_STACK_SIZE
	.align		4
.L_5:
        /*0024*/ 	.byte	0x04, 0x12
        /*0026*/ 	.short	(.L_7 - .L_6)
	.align		4
.L_6:
        /*0028*/ 	.word	index@(_Z9mandelgpuiiPii)
        /*002c*/ 	.word	0x00000000
.L_7:


//--------------------- .nv.compat                --------------------------
	.section	.nv.compat,"",@"SHT_CUDA_COMPAT_INFO"
	.align	4
        /*0000*/ 	.byte	0x02, 0x09, 0x00, 0x00, 0x02, 0x02, 0x01, 0x00, 0x02, 0x05, 0x05, 0x00, 0x03, 0x07, 0x01, 0x01
        /*0010*/ 	.byte	0x02, 0x03, 0x00, 0x00, 0x02, 0x06, 0x01, 0x00, 0x04, 0x0b, 0x08, 0x00, 0x01, 0x00, 0x00, 0x00
        /*0020*/ 	.byte	0x00, 0x00, 0x00, 0x00


//--------------------- .nv.info._Z9mandelgpuiiPii --------------------------
	.section	.nv.info._Z9mandelgpuiiPii,"",@"SHT_CUDA_INFO"
	.sectionflags	@""
	.align	4


	//----- nvinfo : EIATTR_CUDA_API_VERSION
	.align		4
        /*0000*/ 	.byte	0x04, 0x37
        /*0002*/ 	.short	(.L_9 - .L_8)
.L_8:
        /*0004*/ 	.word	0x00000082


	//----- nvinfo : EIATTR_KPARAM_INFO
	.align		4
.L_9:
        /*0008*/ 	.byte	0x04, 0x17
        /*000a*/ 	.short	(.L_11 - .L_10)
.L_10:
        /*000c*/ 	.word	0x00000000
        /*0010*/ 	.short	0x0003
        /*0012*/ 	.short	0x0010
        /*0014*/ 	.byte	0x00, 0xf0, 0x11, 0x00


	//----- nvinfo : EIATTR_KPARAM_INFO
	.align		4
.L_11:
        /*0018*/ 	.byte	0x04, 0x17
        /*001a*/ 	.short	(.L_13 - .L_12)
.L_12:
        /*001c*/ 	.word	0x00000000
        /*0020*/ 	.short	0x0002
        /*0022*/ 	.short	0x0008
        /*0024*/ 	.byte	0x00, 0xf5, 0x21, 0x00


	//----- nvinfo : EIATTR_KPARAM_INFO
	.align		4
.L_13:
        /*0028*/ 	.byte	0x04, 0x17
        /*002a*/ 	.short	(.L_15 - .L_14)
.L_14:
        /*002c*/ 	.word	0x00000000
        /*0030*/ 	.short	0x0001
        /*0032*/ 	.short	0x0004
        /*0034*/ 	.byte	0x00, 0xf0, 0x11, 0x00


	//----- nvinfo : EIATTR_KPARAM_INFO
	.align		4
.L_15:
        /*0038*/ 	.byte	0x04, 0x17
        /*003a*/ 	.short	(.L_17 - .L_16)
.L_16:
        /*003c*/ 	.word	0x00000000
        /*0040*/ 	.short	0x0000
        /*0042*/ 	.short	0x0000
        /*0044*/ 	.byte	0x00, 0xf0, 0x11, 0x00


	//----- nvinfo : EIATTR_SPARSE_MMA_MASK
	.align		4
.L_17:
        /*0048*/ 	.byte	0x03, 0x50
        /*004a*/ 	.short	0x0000


	//----- nvinfo : EIATTR_MAXREG_COUNT
	.align		4
        /*004c*/ 	.byte	0x03, 0x1b
        /*004e*/ 	.short	0x00ff


	//----- nvinfo : EIATTR_MERCURY_ISA_VERSION
	.align		4
        /*0050*/ 	.byte	0x03, 0x5f
        /*0052*/ 	.short	0x0101


	//----- nvinfo : EIATTR_VRC_CTA_INIT_COUNT
	.align		4
        /*0054*/ 	.byte	0x02, 0x4a
	.zero		1
	.zero		1


	//----- nvinfo : EIATTR_EXIT_INSTR_OFFSETS
	.align		4
        /*0058*/ 	.byte	0x04, 0x1c
        /*005a*/ 	.short	(.L_19 - .L_18)


	//   ....[0]....
.L_18:
        /*005c*/ 	.word	0x00000550


	//----- nvinfo : EIATTR_CRS_STACK_SIZE
	.align		4
.L_19:
        /*0060*/ 	.byte	0x04, 0x1e
        /*0062*/ 	.short	(.L_21 - .L_20)
.L_20:
        /*0064*/ 	.word	0x00000000


	//----- nvinfo : EIATTR_CBANK_PARAM_SIZE
	.align		4
.L_21:
        /*0068*/ 	.byte	0x03, 0x19
        /*006a*/ 	.short	0x0014


	//----- nvinfo : EIATTR_PARAM_CBANK
	.align		4
        /*006c*/ 	.byte	0x04, 0x0a
        /*006e*/ 	.short	(.L_23 - .L_22)
	.align		4
.L_22:
        /*0070*/ 	.word	index@(.nv.constant0._Z9mandelgpuiiPii)
        /*0074*/ 	.short	0x0380
        /*0076*/ 	.short	0x0014


	//----- nvinfo : EIATTR_SW_WAR
	.align		4
.L_23:
        /*0078*/ 	.byte	0x04, 0x36
        /*007a*/ 	.short	(.L_25 - .L_24)
.L_24:
        /*007c*/ 	.word	0x00000008
.L_25:


//--------------------- .nv.callgraph             --------------------------
	.section	.nv.callgraph,"",@"SHT_CUDA_CALLGRAPH"
	.align	4
	.sectionentsize	8
	.align		4
        /*0000*/ 	.word	0x00000000
	.align		4
        /*0004*/ 	.word	0xffffffff
	.align		4
        /*0008*/ 	.word	0x00000000
	.align		4
        /*000c*/ 	.word	0xfffffffe
	.align		4
        /*0010*/ 	.word	0x00000000
	.align		4
        /*0014*/ 	.word	0xfffffffd
	.align		4
        /*0018*/ 	.word	0x00000000
	.align		4
        /*001c*/ 	.word	0xfffffffc


//--------------------- .text._Z9mandelgpuiiPii   --------------------------
	.section	.text._Z9mandelgpuiiPii,"ax",@progbits
	.align	128
        .global         _Z9mandelgpuiiPii
        .type           _Z9mandelgpuiiPii,@function
        .size           _Z9mandelgpuiiPii,(.L_x_10 - _Z9mandelgpuiiPii)
        .other          _Z9mandelgpuiiPii,@"STO_CUDA_ENTRY STV_DEFAULT"
_Z9mandelgpuiiPii:
.text._Z9mandelgpuiiPii:
[----:B------:R-:W-:Y:S01]  /*0000*/  LDC R1, c[0x0][0x37c] ;  /* 0x0000df00ff017b82 */ /* 0x000fe20000000800 */
[----:B------:R-:W0:Y:S01]  /*0010*/  LDCU UR4, c[0x0][0x380] ;  /* 0x00007000ff0477ac */ /* 0x000e220008000800 */
[----:B------:R-:W-:Y:S01]  /*0020*/  IMAD.MOV.U32 R2, RZ, RZ, 0x1 ;  /* 0x00000001ff027424 */ /* 0x000fe200078e00ff */
[----:B------:R-:W1:Y:S05]  /*0030*/  S2R R0, SR_TID.Y ;  /* 0x0000000000007919 */ /* 0x000e6a0000002200 */
[----:B------:R-:W1:Y:S01]  /*0040*/  LDC R11, c[0x0][0x364] ;  /* 0x0000d900ff0b7b82 */ /* 0x000e620000000800 */
[----:B------:R-:W-:Y:S01]  /*0050*/  IMAD.MOV.U32 R18, RZ, RZ, RZ ;  /* 0x000000ffff127224 */ /* 0x000fe200078e00ff */
[----:B------:R-:W2:Y:S01]  /*0060*/  S2R R19, SR_TID.X ;  /* 0x0000000000137919 */ /* 0x000ea20000002100 */
[----:B------:R-:W-:-:S05]  /*0070*/  IMAD.MOV.U32 R21, RZ, RZ, 0x400c0000 ;  /* 0x400c0000ff157424 */ /* 0x000fca00078e00ff */
[----:B------:R-:W-:Y:S01]  /*0080*/  S2UR UR5, SR_CTAID.X ;  /* 0x00000000000579c3 */ /* 0x000fe20000002500 */
[----:B0-----:R-:W0:Y:S07]  /*0090*/  I2F.F64 R4, UR4 ;  /* 0x0000000400047d12 */ /* 0x001e2e0008201c00 */
[----:B------:R-:W1:Y:S08]  /*00a0*/  S2UR UR4, SR_CTAID.Y ;  /* 0x00000000000479c3 */ /* 0x000e700000002600 */
[----:B------:R-:W2:Y:S01]  /*00b0*/  LDC R10, c[0x0][0x360] ;  /* 0x0000d800ff0a7b82 */ /* 0x000ea20000000800 */
[----:B0-----:R-:W0:Y:S01]  /*00c0*/  MUFU.RCP64H R3, R5 ;  /* 0x0000000500037308 */ /* 0x001e220000001800 */
[----:B-1----:R-:W-:Y:S01]  /*00d0*/  IMAD R0, R11, UR4, R0 ;  /* 0x000000040b007c24 */ /* 0x002fe2000f8e0200 */
[----:B0-----:R-:W-:Y:S01]  /*00e0*/  DFMA R6, -R4, R2, 1 ;  /* 0x3ff000000406742b */ /* 0x001fe20000000102 */
[----:B--2---:R-:W-:-:S07]  /*00f0*/  IMAD R19, R10, UR5, R19 ;  /* 0x000000050a137c24 */ /* 0x004fce000f8e0213 */
[----:B------:R-:W-:-:S08]  /*0100*/  DFMA R6, R6, R6, R6 ;  /* 0x000000060606722b */ /* 0x000fd00000000006 */
[----:B------:R-:W-:-:S08]  /*0110*/  DFMA R6, R2, R6, R2 ;  /* 0x000000060206722b */ /* 0x000fd00000000002 */
[----:B------:R-:W-:-:S08]  /*0120*/  DFMA R2, -R4, R6, 1 ;  /* 0x3ff000000402742b */ /* 0x000fd00000000106 */
[----:B------:R-:W-:-:S08]  /*0130*/  DFMA R2, R6, R2, R6 ;  /* 0x000000020602722b */ /* 0x000fd00000000006 */
[----:B------:R-:W-:-:S08]  /*0140*/  DMUL R6, R2, 3.5 ;  /* 0x400c000002067828 */ /* 0x000fd00000000000 */
[----:B------:R-:W-:-:S08]  /*0150*/  DFMA R8, -R4, R6, 3.5 ;  /* 0x400c00000408742b */ /* 0x000fd00000000106 */
[----:B------:R-:W-:-:S10]  /*0160*/  DFMA R2, R2, R8, R6 ;  /* 0x000000080202722b */ /* 0x000fd40000000006 */
[----:B------:R-:W-:-:S05]  /*0170*/  FFMA R6, RZ, R5, R3 ;  /* 0x00000005ff067223 */ /* 0x000fca0000000003 */
[----:B------:R-:W-:-:S13]  /*0180*/  FSETP.GT.AND P0, PT, |R6|, 1.469367938527859385e-39, PT ;  /* 0x001000000600780b */ /* 0x000fda0003f04200 */
[----:B------:R-:W-:Y:S05]  /*0190*/  @P0 BRA `(.L_x_0) ;  /* 0x0000000000180947 */ /* 0x000fea0003800000 */
[----:B------:R-:W-:Y:S01]  /*01a0*/  IMAD.MOV.U32 R6, RZ, RZ, R4 ;  /* 0x000000ffff067224 */ /* 0x000fe200078e0004 */
[----:B------:R-:W-:Y:S01]  /*01b0*/  MOV R20, 0x1e0 ;  /* 0x000001e000147802 */ /* 0x000fe20000000f00 */
[----:B------:R-:W-:-:S07]  /*01c0*/  IMAD.MOV.U32 R7, RZ, RZ, R5 ;  /* 0x000000ffff077224 */ /* 0x000fce00078e0005 */
[----:B------:R-:W-:Y:S05]  /*01d0*/  CALL.REL.NOINC `($__internal_0_$__cuda_sm20_div_rn_f64_full) ;  /* 0x0000000000e07944 */ /* 0x000fea0003c00000 */
[----:B------:R-:W-:Y:S02]  /*01e0*/  IMAD.MOV.U32 R2, RZ, RZ, R12 ;  /* 0x000000ffff027224 */ /* 0x000fe400078e000c */
[----:B------:R-:W-:-:S07]  /*01f0*/  IMAD.MOV.U32 R3, RZ, RZ, R13 ;  /* 0x000000ffff037224 */ /* 0x000fce00078e000d */
.L_x_0:
[----:B------:R-:W0:Y:S01]  /*0200*/  LDCU UR4, c[0x0][0x384] ;  /* 0x00007080ff0477ac */ /* 0x000e220008000800 */
[----:B------:R-:W-:Y:S01]  /*0210*/  IMAD.MOV.U32 R4, RZ, RZ, 0x1 ;  /* 0x00000001ff047424 */ /* 0x000fe200078e00ff */
[----:B0-----:R-:W0:Y:S08]  /*0220*/  I2F.F64 R6, UR4 ;  /* 0x0000000400067d12 */ /* 0x001e300008201c00 */
[----:B0-----:R-:W0:Y:S02]  /*0230*/  MUFU.RCP64H R5, R7 ;  /* 0x0000000700057308 */ /* 0x001e240000001800 */
[----:B0-----:R-:W-:-:S08]  /*0240*/  DFMA R8, -R6, R4, 1 ;  /* 0x3ff000000608742b */ /* 0x001fd00000000104 */
        /* <DEDUP_REMOVED lines=10> */
[----:B------:R-:W-:-:S07]  /*02f0*/  MOV R20, 0x310 ;  /* 0x0000031000147802 */ /* 0x000fce0000000f00 */
[----:B------:R-:W-:Y:S05]  /*0300*/  CALL.REL.NOINC `($__internal_0_$__cuda_sm20_div_rn_f64_full) ;  /* 0x0000000000947944 */ /* 0x000fea0003c00000 */
[----:B------:R-:W-:Y:S02]  /*0310*/  IMAD.MOV.U32 R4, RZ, RZ, R12 ;  /* 0x000000ffff047224 */ /* 0x000fe400078e000c */
[----:B------:R-:W-:-:S07]  /*0320*/  IMAD.MOV.U32 R5, RZ, RZ, R13 ;  /* 0x000000ffff057224 */ /* 0x000fce00078e000d */
.L_x_1:
[----:B------:R-:W0:Y:S01]  /*0330*/  LDCU UR6, c[0x0][0x390] ;  /* 0x00007200ff0677ac */ /* 0x000e220008000800 */
[----:B------:R-:W1:Y:S01]  /*0340*/  LDC.64 R6, c[0x0][0x388] ;  /* 0x0000e200ff067b82 */ /* 0x000e620000000a00 */
[----:B------:R-:W2:Y:S01]  /*0350*/  I2F.F64.U32 R8, R0 ;  /* 0x0000000000087312 */ /* 0x000ea20000201800 */
[----:B------:R-:W-:-:S07]  /*0360*/  IMAD.MOV.U32 R16, RZ, RZ, RZ ;  /* 0x000000ffff107224 */ /* 0x000fce00078e00ff */
[----:B------:R-:W3:Y:S01]  /*0370*/  I2F.F64 R10, R19 ;  /* 0x00000013000a7312 */ /* 0x000ee20000201c00 */
[----:B--2---:R-:W-:Y:S01]  /*0380*/  DFMA R2, R8, R2, -2.25 ;  /* 0xc00200000802742b */ /* 0x004fe20000000002 */
[----:B0-----:R-:W-:Y:S01]  /*0390*/  UISETP.GE.AND UP0, UPT, UR6, 0x1, UPT ;  /* 0x000000010600788c */ /* 0x001fe2000bf06270 */
[----:B---3--:R-:W-:-:S08]  /*03a0*/  DFMA R14, R10, R4, -1.75 ;  /* 0xbffc00000a0e742b */ /* 0x008fd00000000004 */
[----:B------:R-:W-:Y:S05]  /*03b0*/  BRA.U !UP0, `(.L_x_2) ;  /* 0x0000000108487547 */ /* 0x000fea000b800000 */
[----:B------:R-:W-:Y:S01]  /*03c0*/  BSSY.RECONVERGENT B0, `(.L_x_2) ;  /* 0x0000011000007945 */ /* 0x000fe20003800200 */
[----:B------:R-:W-:Y:S01]  /*03d0*/  IMAD.MOV.U32 R16, RZ, RZ, RZ ;  /* 0x000000ffff107224 */ /* 0x000fe200078e00ff */
[----:B------:R-:W-:Y:S02]  /*03e0*/  CS2R R4, SRZ ;  /* 0x0000000000047805 */ /* 0x000fe4000001ff00 */
[----:B------:R-:W-:Y:S02]  /*03f0*/  CS2R R8, SRZ ;  /* 0x0000000000087805 */ /* 0x000fe4000001ff00 */
[----:B------:R-:W-:Y:S02]  /*0400*/  CS2R R10, SRZ ;  /* 0x00000000000a7805 */ /* 0x000fe4000001ff00 */
[----:B------:R-:W-:-:S07]  /*0410*/  CS2R R12, SRZ ;  /* 0x00000000000c7805 */ /* 0x000fce000001ff00 */
.L_x_3:
[----:B------:R-:W-:Y:S01]  /*0420*/  DADD R10, R10, R10 ;  /* 0x000000000a0a7229 */ /* 0x000fe2000000000a */
[----:B------:R-:W-:Y:S01]  /*0430*/  VIADD R16, R16, 0x1 ;  /* 0x0000000110107836 */ /* 0x000fe20000000000 */
[----:B------:R-:W-:-:S04]  /*0440*/  DADD R4, R8, -R4 ;  /* 0x0000000008047229 */ /* 0x000fc80000000804 */
[----:B------:R-:W-:Y:S02]  /*0450*/  ISETP.GE.AND P0, PT, R16, UR6, PT ;  /* 0x0000000610007c0c */ /* 0x000fe4000bf06270 */
[----:B------:R-:W-:Y:S02]  /*0460*/  DFMA R10, R10, R12, R14 ;  /* 0x0000000c0a0a722b */ /* 0x000fe4000000000e */
[----:B------:R-:W-:-:S06]  /*0470*/  DADD R12, R2, R4 ;  /* 0x00000000020c7229 */ /* 0x000fcc0000000004 */
[----:B------:R-:W-:Y:S02]  /*0480*/  DMUL R4, R10, R10 ;  /* 0x0000000a0a047228 */ /* 0x000fe40000000000 */
[----:B------:R-:W-:-:S08]  /*0490*/  DMUL R8, R12, R12 ;  /* 0x0000000c0c087228 */ /* 0x000fd00000000000 */
[----:B------:R-:W-:-:S08]  /*04a0*/  DADD R20, R8, R4 ;  /* 0x0000000008147229 */ /* 0x000fd00000000004 */
[----:B------:R-:W-:-:S14]  /*04b0*/  DSETP.LT.AND P1, PT, R20, 4, PT ;  /* 0x401000001400742a */ /* 0x000fdc0003f21000 */
[----:B------:R-:W-:Y:S05]  /*04c0*/  @!P0 BRA P1, `(.L_x_3) ;  /* 0xfffffffc00d48947 */ /* 0x000fea000083ffff */
[----:B------:R-:W-:Y:S05]  /*04d0*/  BSYNC.RECONVERGENT B0 ;  /* 0x0000000000007941 */ /* 0x000fea0003800200 */
.L_x_2:
[----:B------:R-:W0:Y:S01]  /*04e0*/  LDCU UR7, c[0x0][0x384] ;  /* 0x00007080ff0777ac */ /* 0x000e220008000800 */
[C---:B------:R-:W-:Y:S01]  /*04f0*/  ISETP.NE.AND P0, PT, R16.reuse, UR6, PT ;  /* 0x0000000610007c0c */ /* 0x040fe2000bf05270 */
[----:B------:R-:W2:Y:S03]  /*0500*/  LDCU.64 UR4, c[0x0][0x358] ;  /* 0x00006b00ff0477ac */ /* 0x000ea60008000a00 */
[----:B------:R-:W-:Y:S01]  /*0510*/  SEL R3, R16, RZ, P0 ;  /* 0x000000ff10037207 */ /* 0x000fe20000000000 */
[----:B0-----:R-:W-:-:S04]  /*0520*/  IMAD R19, R19, UR7, R0 ;  /* 0x0000000713137c24 */ /* 0x001fc8000f8e0200 */
[----:B-1----:R-:W-:-:S05]  /*0530*/  IMAD.WIDE R6, R19, 0x4, R6 ;  /* 0x0000000413067825 */ /* 0x002fca00078e0206 */
[----:B--2---:R-:W-:Y:S01]  /*0540*/  STG.E desc[UR4][R6.64], R3 ;  /* 0x0000000306007986 */ /* 0x004fe2000c101904 */
[----:B------:R-:W-:Y:S05]  /*0550*/  EXIT ;  /* 0x000000000000794d */ /* 0x000fea0003800000 */
        .weak           $__internal_0_$__cuda_sm20_div_rn_f64_full
        .type           $__internal_0_$__cuda_sm20_div_rn_f64_full,@function
        .size           $__internal_0_$__cuda_sm20_div_rn_f64_full,(.L_x_10 - $__internal_0_$__cuda_sm20_div_rn_f64_full)
$__internal_0_$__cuda_sm20_div_rn_f64_full:
[C---:B------:R-:W-:Y:S01]  /*0560*/  FSETP.GEU.AND P0, PT, |R7|.reuse, 1.469367938527859385e-39, PT ;  /* 0x001000000700780b */ /* 0x040fe20003f0e200 */
[----:B------:R-:W-:Y:S01]  /*0570*/  IMAD.MOV.U32 R12, RZ, RZ, 0x1 ;  /* 0x00000001ff0c7424 */ /* 0x000fe200078e00ff */
[C---:B------:R-:W-:Y:S01]  /*0580*/  LOP3.LUT R8, R7.reuse, 0x800fffff, RZ, 0xc0, !PT ;  /* 0x800fffff07087812 */ /* 0x040fe200078ec0ff */
[----:B------:R-:W-:Y:S01]  /*0590*/  IMAD.MOV.U32 R23, RZ, RZ, 0x1ca00000 ;  /* 0x1ca00000ff177424 */ /* 0x000fe200078e00ff */
[----:B------:R-:W-:Y:S02]  /*05a0*/  LOP3.LUT R17, R7, 0x7ff00000, RZ, 0xc0, !PT ;  /* 0x7ff0000007117812 */ /* 0x000fe400078ec0ff */
[----:B------:R-:W-:Y:S01]  /*05b0*/  LOP3.LUT R9, R8, 0x3ff00000, RZ, 0xfc, !PT ;  /* 0x3ff0000008097812 */ /* 0x000fe200078efcff */
[----:B------:R-:W-:-:S06]  /*05c0*/  IMAD.MOV.U32 R8, RZ, RZ, R6 ;  /* 0x000000ffff087224 */ /* 0x000fcc00078e0006 */
[----:B------:R-:W-:-:S06]  /*05d0*/  @!P0 DMUL R8, R6, 8.98846567431157953865e+307 ;  /* 0x7fe0000006088828 */ /* 0x000fcc0000000000 */
[----:B------:R-:W0:Y:S02]  /*05e0*/  MUFU.RCP64H R13, R9 ;  /* 0x00000009000d7308 */ /* 0x000e240000001800 */
[----:B0-----:R-:W-:-:S08]  /*05f0*/  DFMA R4, R12, -R8, 1 ;  /* 0x3ff000000c04742b */ /* 0x001fd00000000808 */
[----:B------:R-:W-:-:S08]  /*0600*/  DFMA R4, R4, R4, R4 ;  /* 0x000000040404722b */ /* 0x000fd00000000004 */
[----:B------:R-:W-:Y:S01]  /*0610*/  DFMA R12, R12, R4, R12 ;  /* 0x000000040c0c722b */ /* 0x000fe2000000000c */
[----:B------:R-:W-:Y:S02]  /*0620*/  IMAD.MOV.U32 R5, RZ, RZ, R21 ;  /* 0x000000ffff057224 */ /* 0x000fe400078e0015 */
[----:B------:R-:W-:-:S03]  /*0630*/  IMAD.MOV.U32 R4, RZ, RZ, R18 ;  /* 0x000000ffff047224 */ /* 0x000fc600078e0012 */
[----:B------:R-:W-:Y:S02]  /*0640*/  LOP3.LUT R22, R5, 0x7ff00000, RZ, 0xc0, !PT ;  /* 0x7ff0000005167812 */ /* 0x000fe400078ec0ff */
[----:B------:R-:W-:Y:S01]  /*0650*/  DFMA R14, R12, -R8, 1 ;  /* 0x3ff000000c0e742b */ /* 0x000fe20000000808 */
[----:B------:R-:W-:Y:S01]  /*0660*/  IMAD.MOV.U32 R10, RZ, RZ, R4 ;  /* 0x000000ffff0a7224 */ /* 0x000fe200078e0004 */
[----:B------:R-:W-:Y:S01]  /*0670*/  ISETP.GE.U32.AND P1, PT, R22, R17, PT ;  /* 0x000000111600720c */ /* 0x000fe20003f26070 */
[----:B------:R-:W-:-:S03]  /*0680*/  IMAD.MOV.U32 R24, RZ, RZ, R22 ;  /* 0x000000ffff187224 */ /* 0x000fc600078e0016 */
[----:B------:R-:W-:Y:S02]  /*0690*/  SEL R11, R23, 0x63400000, !P1 ;  /* 0x63400000170b7807 */ /* 0x000fe40004800000 */
[----:B------:R-:W-:Y:S01]  /*06a0*/  DFMA R12, R12, R14, R12 ;  /* 0x0000000e0c0c722b */ /* 0x000fe2000000000c */
[----:B------:R-:W-:Y:S02]  /*06b0*/  FSETP.GEU.AND P1, PT, |R5|, 1.469367938527859385e-39, PT ;  /* 0x001000000500780b */ /* 0x000fe40003f2e200 */
[----:B------:R-:W-:-:S11]  /*06c0*/  LOP3.LUT R11, R11, 0x800fffff, R5, 0xf8, !PT ;  /* 0x800fffff0b0b7812 */ /* 0x000fd600078ef805 */
[----:B------:R-:W-:Y:S05]  /*06d0*/  @P1 BRA `(.L_x_4) ;  /* 0x0000000000201947 */ /* 0x000fea0003800000 */
[----:B------:R-:W-:Y:S01]  /*06e0*/  LOP3.LUT R15, R7, 0x7ff00000, RZ, 0xc0, !PT ;  /* 0x7ff00000070f7812 */ /* 0x000fe200078ec0ff */
[----:B------:R-:W-:-:S03]  /*06f0*/  IMAD.MOV.U32 R14, RZ, RZ, RZ ;  /* 0x000000ffff0e7224 */ /* 0x000fc600078e00ff */
[----:B------:R-:W-:-:S04]  /*0700*/  ISETP.GE.U32.AND P1, PT, R22, R15, PT ;  /* 0x0000000f1600720c */ /* 0x000fc80003f26070 */
[----:B------:R-:W-:-:S04]  /*0710*/  SEL R15, R23, 0x63400000, !P1 ;  /* 0x63400000170f7807 */ /* 0x000fc80004800000 */
[----:B------:R-:W-:-:S04]  /*0720*/  LOP3.LUT R15, R15, 0x80000000, R5, 0xf8, !PT ;  /* 0x800000000f0f7812 */ /* 0x000fc800078ef805 */
[----:B------:R-:W-:-:S06]  /*0730*/  LOP3.LUT R15, R15, 0x100000, RZ, 0xfc, !PT ;  /* 0x001000000f0f7812 */ /* 0x000fcc00078efcff */
[----:B------:R-:W-:-:S10]  /*0740*/  DFMA R10, R10, 2, -R14 ;  /* 0x400000000a0a782b */ /* 0x000fd4000000080e */
[----:B------:R-:W-:-:S07]  /*0750*/  LOP3.LUT R24, R11, 0x7ff00000, RZ, 0xc0, !PT ;  /* 0x7ff000000b187812 */ /* 0x000fce00078ec0ff */
.L_x_4:
[----:B------:R-:W-:Y:S01]  /*0760*/  IMAD.MOV.U32 R25, RZ, RZ, R17 ;  /* 0x000000ffff197224 */ /* 0x000fe200078e0011 */
[----:B------:R-:W-:Y:S01]  /*0770*/  @!P0 LOP3.LUT R25, R9, 0x7ff00000, RZ, 0xc0, !PT ;  /* 0x7ff0000009198812 */ /* 0x000fe200078ec0ff */
[----:B------:R-:W-:Y:S01]  /*0780*/  VIADD R26, R24, 0xffffffff ;  /* 0xffffffff181a7836 */ /* 0x000fe20000000000 */
[----:B------:R-:W-:-:S04]  /*0790*/  DMUL R14, R12, R10 ;  /* 0x0000000a0c0e7228 */ /* 0x000fc80000000000 */
[----:B------:R-:W-:Y:S01]  /*07a0*/  ISETP.GT.U32.AND P0, PT, R26, 0x7feffffe, PT ;  /* 0x7feffffe1a00780c */ /* 0x000fe20003f04070 */
[----:B------:R-:W-:-:S03]  /*07b0*/  VIADD R26, R25, 0xffffffff ;  /* 0xffffffff191a7836 */ /* 0x000fc60000000000 */
[----:B------:R-:W-:Y:S02]  /*07c0*/  DFMA R16, R14, -R8, R10 ;  /* 0x800000080e10722b */ /* 0x000fe4000000000a */
[----:B------:R-:W-:-:S06]  /*07d0*/  ISETP.GT.U32.OR P0, PT, R26, 0x7feffffe, P0 ;  /* 0x7feffffe1a00780c */ /* 0x000fcc0000704470 */
[----:B------:R-:W-:-:S07]  /*07e0*/  DFMA R16, R12, R16, R14 ;  /* 0x000000100c10722b */ /* 0x000fce000000000e */
[----:B------:R-:W-:Y:S05]  /*07f0*/  @P0 BRA `(.L_x_5) ;  /* 0x00000000006c0947 */ /* 0x000fea0003800000 */
[----:B------:R-:W-:Y:S01]  /*0800*/  LOP3.LUT R5, R7, 0x7ff00000, RZ, 0xc0, !PT ;  /* 0x7ff0000007057812 */ /* 0x000fe200078ec0ff */
[----:B------:R-:W-:-:S03]  /*0810*/  IMAD.MOV.U32 R14, RZ, RZ, RZ ;  /* 0x000000ffff0e7224 */ /* 0x000fc600078e00ff */
[CC--:B------:R-:W-:Y:S02]  /*0820*/  VIADDMNMX R4, R22.reuse, -R5.reuse, 0xb9600000, !PT ;  /* 0xb960000016047446 */ /* 0x0c0fe40007800905 */
[----:B------:R-:W-:Y:S02]  /*0830*/  ISETP.GE.U32.AND P0, PT, R22, R5, PT ;  /* 0x000000051600720c */ /* 0x000fe40003f06070 */
[----:B------:R-:W-:Y:S02]  /*0840*/  VIMNMX R4, PT, PT, R4, 0x46a00000, PT ;  /* 0x46a0000004047848 */ /* 0x000fe40003fe0100 */
[----:B------:R-:W-:-:S05]  /*0850*/  SEL R23, R23, 0x63400000, !P0 ;  /* 0x6340000017177807 */ /* 0x000fca0004000000 */
[----:B------:R-:W-:-:S04]  /*0860*/  IMAD.IADD R4, R4, 0x1, -R23 ;  /* 0x0000000104047824 */ /* 0x000fc800078e0a17 */
[----:B------:R-:W-:-:S06]  /*0870*/  VIADD R15, R4, 0x7fe00000 ;  /* 0x7fe00000040f7836 */ /* 0x000fcc0000000000 */
[----:B------:R-:W-:-:S10]  /*0880*/  DMUL R12, R16, R14 ;  /* 0x0000000e100c7228 */ /* 0x000fd40000000000 */
[----:B------:R-:W-:-:S13]  /*0890*/  FSETP.GTU.AND P0, PT, |R13|, 1.469367938527859385e-39, PT ;  /* 0x001000000d00780b */ /* 0x000fda0003f0c200 */
[----:B------:R-:W-:Y:S05]  /*08a0*/  @P0 BRA `(.L_x_6) ;  /* 0x0000000000940947 */ /* 0x000fea0003800000 */
[----:B------:R-:W-:Y:S01]  /*08b0*/  DFMA R8, R16, -R8, R10 ;  /* 0x800000081008722b */ /* 0x000fe2000000000a */
[----:B------:R-:W-:-:S09]  /*08c0*/  IMAD.MOV.U32 R14, RZ, RZ, RZ ;  /* 0x000000ffff0e7224 */ /* 0x000fd200078e00ff */
[C---:B------:R-:W-:Y:S02]  /*08d0*/  FSETP.NEU.AND P0, PT, R9.reuse, RZ, PT ;  /* 0x000000ff0900720b */ /* 0x040fe40003f0d000 */
[----:B------:R-:W-:-:S04]  /*08e0*/  LOP3.LUT R5, R9, 0x80000000, R7, 0x48, !PT ;  /* 0x8000000009057812 */ /* 0x000fc800078e4807 */
[----:B------:R-:W-:-:S07]  /*08f0*/  LOP3.LUT R15, R5, R15, RZ, 0xfc, !PT ;  /* 0x0000000f050f7212 */ /* 0x000fce00078efcff */
[----:B------:R-:W-:Y:S05]  /*0900*/  @!P0 BRA `(.L_x_6) ;  /* 0x00000000007c8947 */ /* 0x000fea0003800000 */
[----:B------:R-:W-:Y:S01]  /*0910*/  IMAD.MOV R7, RZ, RZ, -R4 ;  /* 0x000000ffff077224 */ /* 0x000fe200078e0a04 */
[----:B------:R-:W-:Y:S01]  /*0920*/  DMUL.RP R14, R16, R14 ;  /* 0x0000000e100e7228 */ /* 0x000fe20000008000 */
[----:B------:R-:W-:-:S06]  /*0930*/  IMAD.MOV.U32 R6, RZ, RZ, RZ ;  /* 0x000000ffff067224 */ /* 0x000fcc00078e00ff */
[----:B------:R-:W-:-:S03]  /*0940*/  DFMA R6, R12, -R6, R16 ;  /* 0x800000060c06722b */ /* 0x000fc60000000010 */
[----:B------:R-:W-:-:S03]  /*0950*/  LOP3.LUT R5, R15, R5, RZ, 0x3c, !PT ;  /* 0x000000050f057212 */ /* 0x000fc600078e3cff */
[----:B------:R-:W-:-:S04]  /*0960*/  IADD3 R6, PT, PT, -R4, -0x43300000, RZ ;  /* 0xbcd0000004067810 */ /* 0x000fc80007ffe1ff */
[----:B------:R-:W-:-:S04]  /*0970*/  FSETP.NEU.AND P0, PT, |R7|, R6, PT ;  /* 0x000000060700720b */ /* 0x000fc80003f0d200 */
[----:B------:R-:W-:Y:S02]  /*0980*/  FSEL R12, R14, R12, !P0 ;  /* 0x0000000c0e0c7208 */ /* 0x000fe40004000000 */
[----:B------:R-:W-:Y:S01]  /*0990*/  FSEL R13, R5, R13, !P0 ;  /* 0x0000000d050d7208 */ /* 0x000fe20004000000 */
[----:B------:R-:W-:Y:S06]  /*09a0*/  BRA `(.L_x_6) ;  /* 0x0000000000547947 */ /* 0x000fec0003800000 */
.L_x_5:
[----:B------:R-:W-:-:S14]  /*09b0*/  DSETP.NAN.AND P0, PT, R4, R4, PT ;  /* 0x000000040400722a */ /* 0x000fdc0003f08000 */
[----:B------:R-:W-:Y:S05]  /*09c0*/  @P0 BRA `(.L_x_7) ;  /* 0x0000000000440947 */ /* 0x000fea0003800000 */
[----:B------:R-:W-:-:S14]  /*09d0*/  DSETP.NAN.AND P0, PT, R6, R6, PT ;  /* 0x000000060600722a */ /* 0x000fdc0003f08000 */
[----:B------:R-:W-:Y:S05]  /*09e0*/  @P0 BRA `(.L_x_8) ;  /* 0x0000000000300947 */ /* 0x000fea0003800000 */
[----:B------:R-:W-:Y:S01]  /*09f0*/  ISETP.NE.AND P0, PT, R24, R25, PT ;  /* 0x000000191800720c */ /* 0x000fe20003f05270 */
[----:B------:R-:W-:Y:S02]  /*0a00*/  IMAD.MOV.U32 R12, RZ, RZ, 0x0 ;  /* 0x00000000ff0c7424 */ /* 0x000fe400078e00ff */
[----:B------:R-:W-:-:S10]  /*0a10*/  IMAD.MOV.U32 R13, RZ, RZ, -0x80000 ;  /* 0xfff80000ff0d7424 */ /* 0x000fd400078e00ff */
[----:B------:R-:W-:Y:S05]  /*0a20*/  @!P0 BRA `(.L_x_6) ;  /* 0x0000000000348947 */ /* 0x000fea0003800000 */
[----:B------:R-:W-:Y:S02]  /*0a30*/  ISETP.NE.AND P0, PT, R24, 0x7ff00000, PT ;  /* 0x7ff000001800780c */ /* 0x000fe40003f05270 */
[----:B------:R-:W-:Y:S02]  /*0a40*/  LOP3.LUT R13, R5, 0x80000000, R7, 0x48, !PT ;  /* 0x80000000050d7812 */ /* 0x000fe400078e4807 */
[----:B------:R-:W-:-:S13]  /*0a50*/  ISETP.EQ.OR P0, PT, R25, RZ, !P0 ;  /* 0x000000ff1900720c */ /* 0x000fda0004702670 */
[----:B------:R-:W-:Y:S01]  /*0a60*/  @P0 LOP3.LUT R4, R13, 0x7ff00000, RZ, 0xfc, !PT ;  /* 0x7ff000000d040812 */ /* 0x000fe200078efcff */
[----:B------:R-:W-:Y:S02]  /*0a70*/  @!P0 IMAD.MOV.U32 R12, RZ, RZ, RZ ;  /* 0x000000ffff0c8224 */ /* 0x000fe400078e00ff */
[----:B------:R-:W-:Y:S02]  /*0a80*/  @P0 IMAD.MOV.U32 R12, RZ, RZ, RZ ;  /* 0x000000ffff0c0224 */ /* 0x000fe400078e00ff */
[----:B------:R-:W-:Y:S01]  /*0a90*/  @P0 IMAD.MOV.U32 R13, RZ, RZ, R4 ;  /* 0x000000ffff0d0224 */ /* 0x000fe200078e0004 */
[----:B------:R-:W-:Y:S06]  /*0aa0*/  BRA `(.L_x_6) ;  /* 0x0000000000147947 */ /* 0x000fec0003800000 */
.L_x_8:
[----:B------:R-:W-:Y:S01]  /*0ab0*/  LOP3.LUT R13, R7, 0x80000, RZ, 0xfc, !PT ;  /* 0x00080000070d7812 */ /* 0x000fe200078efcff */
[----:B------:R-:W-:Y:S01]  /*0ac0*/  IMAD.MOV.U32 R12, RZ, RZ, R6 ;  /* 0x000000ffff0c7224 */ /* 0x000fe200078e0006 */
[----:B------:R-:W-:Y:S06]  /*0ad0*/  BRA `(.L_x_6) ;  /* 0x0000000000087947 */ /* 0x000fec0003800000 */
.L_x_7:
[----:B------:R-:W-:Y:S01]  /*0ae0*/  LOP3.LUT R13, R5, 0x80000, RZ, 0xfc, !PT ;  /* 0x00080000050d7812 */ /* 0x000fe200078efcff */
[----:B------:R-:W-:-:S07]  /*0af0*/  IMAD.MOV.U32 R12, RZ, RZ, R4 ;  /* 0x000000ffff0c7224 */ /* 0x000fce00078e0004 */
.L_x_6:
[----:B------:R-:W-:Y:S02]  /*0b00*/  IMAD.MOV.U32 R4, RZ, RZ, R20 ;  /* 0x000000ffff047224 */ /* 0x000fe400078e0014 */
[----:B------:R-:W-:-:S04]  /*0b10*/  IMAD.MOV.U32 R5, RZ, RZ, 0x0 ;  /* 0x00000000ff057424 */ /* 0x000fc800078e00ff */
[----:B------:R-:W-:Y:S05]  /*0b20*/  RET.REL.NODEC R4 `(_Z9mandelgpuiiPii) ;  /* 0xfffffff404347950 */ /* 0x000fea0003c3ffff */
.L_x_9:
[----:B------:R-:W-:-:S00]  /*0b30*/  BRA `(.L_x_9) ;  /* 0xfffffffc00fc7947 */ /* 0x000fc0000383ffff */
[----:B------:R-:W-:-:S00]  /*0b40*/  NOP ;  /* 0x0000000000007918 */ /* 0x000fc00000000000 */
        /* <DEDUP_REMOVED lines=11> */
.L_x_10:


//--------------------- .nv.shared.reserved.0     --------------------------
	.section	.nv.shared.reserved.0,"aw",@nobits
	.weak		__nv_reservedSMEM_offset_0_alias
	.size		__nv_reservedSMEM_offset_0_alias, 0, 64
	.other		__nv_reservedSMEM_offset_0_alias,@"STO_CUDA_RESERVED_SHARED STV_DEFAULT"
__nv_reservedSMEM_offset_0_alias:
	.zero		0
	.zero		64


//--------------------- .nv.constant0._Z9mandelgpuiiPii --------------------------
	.section	.nv.constant0._Z9mandelgpuiiPii,"a",@progbits
	.sectionflags	@""
	.align	4
.nv.constant0._Z9mandelgpuiiPii:
	.zero		916


//--------------------- SYMBOLS --------------------------

	.type		.nv.reservedSmem.offset0,@object
	.size		.nv.reservedSmem.offset0,0x4
